	.headerflags	@"EF_CUDA_TEXMODE_UNIFIED EF_CUDA_64BIT_ADDRESS EF_CUDA_ACCELERATORS EF_CUDA_SM90 EF_CUDA_VIRTUAL_SM(EF_CUDA_SM90)"
	.elftype	@"ET_EXEC"


//--------------------- .nv.info                  --------------------------
	.section	.nv.info,"",@"SHT_CUDA_INFO"
	.align	4


	//----- nvinfo : EIATTR_REGCOUNT
	.align		4
        /*0000*/ 	.byte	0x04, 0x2f
        /*0002*/ 	.short	(.L_1 - .L_0)
	.align		4
.L_0:
        /*0004*/ 	.word	index@(triton_poi_fused_add_convolution_mul_relu_52)
        /*0008*/ 	.word	0x00000020


	//----- nvinfo : EIATTR_MIN_STACK_SIZE
	.align		4
.L_1:
        /*000c*/ 	.byte	0x04, 0x12
        /*000e*/ 	.short	(.L_3 - .L_2)
	.align		4
.L_2:
        /*0010*/ 	.word	index@(triton_poi_fused_add_convolution_mul_relu_52)
        /*0014*/ 	.word	0x00000000


	//----- nvinfo : EIATTR_FRAME_SIZE
	.align		4
.L_3:
        /*0018*/ 	.byte	0x04, 0x11
        /*001a*/ 	.short	(.L_5 - .L_4)
	.align		4
.L_4:
        /*001c*/ 	.word	index@(triton_poi_fused_add_convolution_mul_relu_52)
        /*0020*/ 	.word	0x00000000


	//----- nvinfo : EIATTR_MIN_STACK_SIZE
	.align		4
.L_5:
        /*0024*/ 	.byte	0x04, 0x12
        /*0026*/ 	.short	(.L_7 - .L_6)
	.align		4
.L_6:
        /*0028*/ 	.word	index@(triton_poi_fused_add_convolution_mul_relu_52)
        /*002c*/ 	.word	0x00000000
.L_7:


//--------------------- .nv.info.triton_poi_fused_add_convolution_mul_relu_52 --------------------------
	.section	.nv.info.triton_poi_fused_add_convolution_mul_relu_52,"",@"SHT_CUDA_INFO"
	.sectionflags	@""
	.align	4


	//----- nvinfo : EIATTR_CUDA_API_VERSION
	.align		4
        /*0000*/ 	.byte	0x04, 0x37
        /*0002*/ 	.short	(.L_9 - .L_8)
.L_8:
        /*0004*/ 	.word	0x0000007c


	//----- nvinfo : EIATTR_KPARAM_INFO
	.align		4
.L_9:
        /*0008*/ 	.byte	0x04, 0x17
        /*000a*/ 	.short	(.L_11 - .L_10)
.L_10:
        /*000c*/ 	.word	0x00000000
        /*0010*/ 	.short	0x0003
        /*0012*/ 	.short	0x0018
        /*0014*/ 	.byte	0x00, 0xf0, 0x11, 0x00


	//----- nvinfo : EIATTR_KPARAM_INFO
	.align		4
.L_11:
        /*0018*/ 	.byte	0x04, 0x17
        /*001a*/ 	.short	(.L_13 - .L_12)
.L_12:
        /*001c*/ 	.word	0x00000000
        /*0020*/ 	.short	0x0002
        /*0022*/ 	.short	0x0010
        /*0024*/ 	.byte	0x00, 0xf4, 0x21, 0x00


	//----- nvinfo : EIATTR_KPARAM_INFO
	.align		4
.L_13:
        /*0028*/ 	.byte	0x04, 0x17
        /*002a*/ 	.short	(.L_15 - .L_14)
.L_14:
        /*002c*/ 	.word	0x00000000
        /*0030*/ 	.short	0x0001
        /*0032*/ 	.short	0x0008
        /*0034*/ 	.byte	0x00, 0xf4, 0x21, 0x00


	//----- nvinfo : EIATTR_KPARAM_INFO
	.align		4
.L_15:
        /*0038*/ 	.byte	0x04, 0x17
        /*003a*/ 	.short	(.L_17 - .L_16)
.L_16:
        /*003c*/ 	.word	0x00000000
        /*0040*/ 	.short	0x0000
        /*0042*/ 	.short	0x0000
        /*0044*/ 	.byte	0x00, 0xf4, 0x21, 0x00


	//----- nvinfo : EIATTR_SPARSE_MMA_MASK
	.align		4
.L_17:
        /*0048*/ 	.byte	0x03, 0x50
        /*004a*/ 	.short	0x0000


	//----- nvinfo : EIATTR_MAXREG_COUNT
	.align		4
        /*004c*/ 	.byte	0x03, 0x1b
        /*004e*/ 	.short	0x00ff


	//----- nvinfo : EIATTR_EXIT_INSTR_OFFSETS
	.align		4
        /*0050*/ 	.byte	0x04, 0x1c
        /*0052*/ 	.short	(.L_19 - .L_18)


	//   ....[0]....
.L_18:
        /*0054*/ 	.word	0x000004c0


	//   ....[1]....
        /*0058*/ 	.word	0x000004e0


	//----- nvinfo : EIATTR_REQNTID
	.align		4
.L_19:
        /*005c*/ 	.byte	0x04, 0x10
        /*005e*/ 	.short	(.L_21 - .L_20)
.L_20:
        /*0060*/ 	.word	0x00000080
        /*0064*/ 	.word	0x00000001
        /*0068*/ 	.word	0x00000001


	//----- nvinfo : EIATTR_CBANK_PARAM_SIZE
	.align		4
.L_21:
        /*006c*/ 	.byte	0x03, 0x19
        /*006e*/ 	.short	0x001c


	//----- nvinfo : EIATTR_PARAM_CBANK
	.align		4
        /*0070*/ 	.byte	0x04, 0x0a
        /*0072*/ 	.short	(.L_23 - .L_22)
	.align		4
.L_22:
        /*0074*/ 	.word	index@(.nv.constant0.triton_poi_fused_add_convolution_mul_relu_52)
        /*0078*/ 	.short	0x0210
        /*007a*/ 	.short	0x001c


	//----- nvinfo : EIATTR_SW_WAR
	.align		4
.L_23:
        /*007c*/ 	.byte	0x04, 0x36
        /*007e*/ 	.short	(.L_25 - .L_24)
.L_24:
        /*0080*/ 	.word	0x00000008
.L_25:


//--------------------- .nv.callgraph             --------------------------
	.section	.nv.callgraph,"",@"SHT_CUDA_CALLGRAPH"
	.align	4
	.sectionentsize	8
	.align		4
        /*0000*/ 	.word	0x00000000
	.align		4
        /*0004*/ 	.word	0xffffffff
	.align		4
        /*0008*/ 	.word	0x00000000
	.align		4
        /*000c*/ 	.word	0xfffffffe
	.align		4
        /*0010*/ 	.word	0x00000000
	.align		4
        /*0014*/ 	.word	0xfffffffd
	.align		4
        /*0018*/ 	.word	0x00000000
	.align		4
        /*001c*/ 	.word	0xfffffffc


//--------------------- .text.triton_poi_fused_add_convolution_mul_relu_52 --------------------------
	.section	.text.triton_poi_fused_add_convolution_mul_relu_52,"ax",@progbits
	.align	128
        .global         triton_poi_fused_add_convolution_mul_relu_52
        .type           triton_poi_fused_add_convolution_mul_relu_52,@function
        .size           triton_poi_fused_add_convolution_mul_relu_52,(.L_x_1 - triton_poi_fused_add_convolution_mul_relu_52)
        .other          triton_poi_fused_add_convolution_mul_relu_52,@"STO_CUDA_ENTRY STV_DEFAULT"
triton_poi_fused_add_convolution_mul_relu_52:
.text.triton_poi_fused_add_convolution_mul_relu_52:
[----:B------:R-:W0:Y:S02]  /*0000*/  LDC R1, c[0x0][0x28] ;  /* 0x00000a00ff017b82 */ /* 0x000e240000000800 */
[----:B------:R-:W1:Y:S01]  /*0010*/  S2R R0, SR_TID.X ;  /* 0x0000000000007919 */ /* 0x000e620000002100 */
[----:B------:R-:W2:Y:S01]  /*0020*/  LDC.64 R12, c[0x0][0x218] ;  /* 0x00008600ff0c7b82 */ /* 0x000ea20000000a00 */
[----:B------:R-:W-:Y:S02]  /*0030*/  CS2R R6, SRZ ;  /* 0x0000000000067805 */ /* 0x000fe4000001ff00 */
[----:B------:R-:W-:Y:S01]  /*0040*/  CS2R R8, SRZ ;  /* 0x0000000000087805 */ /* 0x000fe2000001ff00 */
[----:B------:R-:W3:Y:S01]  /*0050*/  S2R R3, SR_CTAID.X ;  /* 0x0000000000037919 */ /* 0x000ee20000002500 */
[----:B------:R-:W-:-:S03]  /*0060*/  ULDC.64 UR4, c[0x0][0x208] ;  /* 0x0000820000047ab9 */ /* 0x000fc60000000a00 */
[----:B------:R-:W4:Y:S01]  /*0070*/  LDC.64 R16, c[0x0][0x220] ;  /* 0x00008800ff107b82 */ /* 0x000f220000000a00 */
[----:B-1----:R-:W-:-:S05]  /*0080*/  IMAD.SHL.U32 R0, R0, 0x4, RZ ;  /* 0x0000000400007824 */ /* 0x002fca00078e00ff */
[----:B------:R-:W-:-:S05]  /*0090*/  LOP3.LUT R0, R0, 0x1fc, RZ, 0xc0, !PT ;  /* 0x000001fc00007812 */ /* 0x000fca00078ec0ff */
[----:B---3--:R-:W-:Y:S02]  /*00a0*/  IMAD R28, R3, 0x400, R0 ;  /* 0x00000400031c7824 */ /* 0x008fe400078e0200 */
[----:B------:R-:W1:Y:S02]  /*00b0*/  LDC.64 R2, c[0x0][0x210] ;  /* 0x00008400ff027b82 */ /* 0x000e640000000a00 */
[C---:B------:R-:W-:Y:S01]  /*00c0*/  IMAD.HI R0, R28.reuse, 0x7e07e07f, RZ ;  /* 0x7e07e07f1c007827 */ /* 0x040fe200078e02ff */
[----:B------:R-:W-:-:S04]  /*00d0*/  ISETP.GE.AND P5, PT, R28, 0x18e200, PT ;  /* 0x0018e2001c00780c */ /* 0x000fc80003fa6270 */
[----:B------:R-:W-:-:S04]  /*00e0*/  SHF.R.U32.HI R5, RZ, 0x1f, R0 ;  /* 0x0000001fff057819 */ /* 0x000fc80000011600 */
[----:B------:R-:W-:Y:S01]  /*00f0*/  LEA.HI.SX32 R11, R0, R5, 0x16 ;  /* 0x00000005000b7211 */ /* 0x000fe200078fb2ff */
[----:B------:R-:W-:Y:S01]  /*0100*/  VIADD R0, R28, 0x200 ;  /* 0x000002001c007836 */ /* 0x000fe20000000000 */
[----:B------:R-:W-:-:S03]  /*0110*/  CS2R R4, SRZ ;  /* 0x0000000000047805 */ /* 0x000fc6000001ff00 */
[----:B------:R-:W-:-:S04]  /*0120*/  IMAD.HI R18, R0, 0x7e07e07f, RZ ;  /* 0x7e07e07f00127827 */ /* 0x000fc800078e02ff */
[----:B------:R-:W-:Y:S01]  /*0130*/  IMAD R15, R11, -0x820, R28 ;  /* 0xfffff7e00b0f7824 */ /* 0x000fe200078e021c */
[----:B------:R-:W-:Y:S02]  /*0140*/  SHF.R.U32.HI R19, RZ, 0x1f, R18 ;  /* 0x0000001fff137819 */ /* 0x000fe40000011612 */
[----:B------:R-:W-:Y:S02]  /*0150*/  CS2R R10, SRZ ;  /* 0x00000000000a7805 */ /* 0x000fe4000001ff00 */
[----:B------:R-:W-:Y:S01]  /*0160*/  ISETP.GE.AND P0, PT, R0, 0x18e200, PT ;  /* 0x0018e2000000780c */ /* 0x000fe20003f06270 */
[----:B-1----:R-:W-:Y:S01]  /*0170*/  IMAD.WIDE R2, R28, 0x4, R2 ;  /* 0x000000041c027825 */ /* 0x002fe200078e0202 */
[----:B------:R-:W-:-:S03]  /*0180*/  LEA.HI.SX32 R19, R18, R19, 0x16 ;  /* 0x0000001312137211 */ /* 0x000fc600078fb2ff */
[----:B--2---:R-:W-:Y:S01]  /*0190*/  IMAD.WIDE R14, R15, 0x4, R12 ;  /* 0x000000040f0e7825 */ /* 0x004fe200078e020c */
[----:B------:R-:W2:Y:S03]  /*01a0*/  @!P5 LDG.E.128 R8, desc[UR4][R2.64] ;  /* 0x000000040208d981 */ /* 0x000ea6000c1e1d00 */
[----:B------:R-:W-:Y:S01]  /*01b0*/  IMAD R19, R19, -0x820, R0 ;  /* 0xfffff7e013137824 */ /* 0x000fe200078e0200 */
[----:B------:R1:W2:Y:S01]  /*01c0*/  @!P5 LDG.E.EL.128 R4, desc[UR4][R14.64] ;  /* 0x000000040e04d981 */ /* 0x0002a2000c2e1d00 */
[----:B------:R-:W-:Y:S02]  /*01d0*/  CS2R R20, SRZ ;  /* 0x0000000000147805 */ /* 0x000fe4000001ff00 */
[----:B------:R-:W-:Y:S01]  /*01e0*/  CS2R R22, SRZ ;  /* 0x0000000000167805 */ /* 0x000fe2000001ff00 */
[----:B------:R-:W-:Y:S01]  /*01f0*/  IMAD.WIDE R24, R19, 0x4, R12 ;  /* 0x0000000413187825 */ /* 0x000fe200078e020c */
[----:B------:R-:W-:-:S03]  /*0200*/  CS2R R12, SRZ ;  /* 0x00000000000c7805 */ /* 0x000fc6000001ff00 */
[----:B----4-:R-:W-:Y:S01]  /*0210*/  IMAD.WIDE R28, R28, 0x4, R16 ;  /* 0x000000041c1c7825 */ /* 0x010fe200078e0210 */
[----:B-1----:R-:W-:Y:S02]  /*0220*/  CS2R R14, SRZ ;  /* 0x00000000000e7805 */ /* 0x002fe4000001ff00 */
[----:B------:R-:W-:Y:S02]  /*0230*/  CS2R R16, SRZ ;  /* 0x0000000000107805 */ /* 0x000fe4000001ff00 */
[----:B------:R-:W-:Y:S01]  /*0240*/  CS2R R18, SRZ ;  /* 0x0000000000127805 */ /* 0x000fe2000001ff00 */
[----:B------:R-:W3:Y:S01]  /*0250*/  @!P5 LDG.E.128 R20, desc[UR4][R28.64] ;  /* 0x000000041c14d981 */ /* 0x000ee2000c1e1d00 */
[----:B------:R-:W-:-:S03]  /*0260*/  CS2R R26, SRZ ;  /* 0x00000000001a7805 */ /* 0x000fc6000001ff00 */
[----:B------:R1:W4:Y:S04]  /*0270*/  @!P0 LDG.E.EL.128 R12, desc[UR4][R24.64] ;  /* 0x00000004180c8981 */ /* 0x000328000c2e1d00 */
[----:B------:R-:W4:Y:S01]  /*0280*/  @!P0 LDG.E.128 R16, desc[UR4][R2.64+0x800] ;  /* 0x0008000402108981 */ /* 0x000f22000c1e1d00 */
[----:B-1----:R-:W-:-:S06]  /*0290*/  CS2R R24, SRZ ;  /* 0x0000000000187805 */ /* 0x002fcc000001ff00 */
[----:B------:R-:W5:Y:S01]  /*02a0*/  @!P0 LDG.E.128 R24, desc[UR4][R28.64+0x800] ;  /* 0x000800041c188981 */ /* 0x000f62000c1e1d00 */
[----:B--2---:R-:W-:Y:S01]  /*02b0*/  FADD R0, R7, R11 ;  /* 0x0000000b07007221 */ /* 0x004fe20000000000 */
[----:B------:R-:W-:Y:S01]  /*02c0*/  FADD R7, R6, R10 ;  /* 0x0000000a06077221 */ /* 0x000fe20000000000 */
[----:B------:R-:W-:Y:S01]  /*02d0*/  FADD R6, R5, R9 ;  /* 0x0000000905067221 */ /* 0x000fe20000000000 */
[----:B------:R-:W-:Y:S01]  /*02e0*/  FADD R5, R4, R8 ;  /* 0x0000000804057221 */ /* 0x000fe20000000000 */
[----:B---3--:R-:W-:Y:S01]  /*02f0*/  FFMA R0, R0, 0.20000000298023223877, R23 ;  /* 0x3e4ccccd00007823 */ /* 0x008fe20000000017 */
[----:B------:R-:W-:Y:S01]  /*0300*/  FFMA R22, R7, 0.20000000298023223877, R22 ;  /* 0x3e4ccccd07167823 */ /* 0x000fe20000000016 */
[----:B------:R-:W-:Y:S01]  /*0310*/  FFMA R21, R6, 0.20000000298023223877, R21 ;  /* 0x3e4ccccd06157823 */ /* 0x000fe20000000015 */
[----:B------:R-:W-:Y:S02]  /*0320*/  FFMA R20, R5, 0.20000000298023223877, R20 ;  /* 0x3e4ccccd05147823 */ /* 0x000fe40000000014 */
[----:B------:R-:W-:-:S02]  /*0330*/  FSETP.GEU.AND P1, PT, R0, RZ, PT ;  /* 0x000000ff0000720b */ /* 0x000fc40003f2e000 */
[----:B------:R-:W-:Y:S01]  /*0340*/  FSETP.GEU.AND P2, PT, R22, RZ, PT ;  /* 0x000000ff1600720b */ /* 0x000fe20003f4e000 */
[----:B----4-:R-:W-:Y:S01]  /*0350*/  FADD R8, R15, R19 ;  /* 0x000000130f087221 */ /* 0x010fe20000000000 */
[----:B------:R-:W-:Y:S01]  /*0360*/  FADD R9, R14, R18 ;  /* 0x000000120e097221 */ /* 0x000fe20000000000 */
[----:B------:R-:W-:Y:S01]  /*0370*/  FADD R10, R13, R17 ;  /* 0x000000110d0a7221 */ /* 0x000fe20000000000 */
[----:B------:R-:W-:Y:S01]  /*0380*/  FADD R11, R12, R16 ;  /* 0x000000100c0b7221 */ /* 0x000fe20000000000 */
[----:B------:R-:W-:Y:S02]  /*0390*/  FSETP.GEU.AND P3, PT, R21, RZ, PT ;  /* 0x000000ff1500720b */ /* 0x000fe40003f6e000 */
[----:B------:R-:W-:Y:S02]  /*03a0*/  FSETP.GEU.AND P4, PT, R20, RZ, PT ;  /* 0x000000ff1400720b */ /* 0x000fe40003f8e000 */
[----:B------:R-:W-:Y:S02]  /*03b0*/  SEL R7, R0, RZ, P1 ;  /* 0x000000ff00077207 */ /* 0x000fe40000800000 */
[----:B------:R-:W-:Y:S01]  /*03c0*/  SEL R6, R22, RZ, P2 ;  /* 0x000000ff16067207 */ /* 0x000fe20001000000 */
[----:B-----5:R-:W-:Y:S01]  /*03d0*/  FFMA R8, R8, 0.20000000298023223877, R27 ;  /* 0x3e4ccccd08087823 */ /* 0x020fe2000000001b */
[----:B------:R-:W-:Y:S01]  /*03e0*/  FFMA R9, R9, 0.20000000298023223877, R26 ;  /* 0x3e4ccccd09097823 */ /* 0x000fe2000000001a */
[----:B------:R-:W-:Y:S01]  /*03f0*/  FFMA R10, R10, 0.20000000298023223877, R25 ;  /* 0x3e4ccccd0a0a7823 */ /* 0x000fe20000000019 */
[----:B------:R-:W-:Y:S01]  /*0400*/  FFMA R11, R11, 0.20000000298023223877, R24 ;  /* 0x3e4ccccd0b0b7823 */ /* 0x000fe20000000018 */
[----:B------:R-:W-:-:S02]  /*0410*/  SEL R5, R21, RZ, P3 ;  /* 0x000000ff15057207 */ /* 0x000fc40001800000 */
[----:B------:R-:W-:Y:S02]  /*0420*/  SEL R4, R20, RZ, P4 ;  /* 0x000000ff14047207 */ /* 0x000fe40002000000 */
[----:B------:R-:W-:Y:S02]  /*0430*/  FSETP.GEU.AND P1, PT, R8, RZ, PT ;  /* 0x000000ff0800720b */ /* 0x000fe40003f2e000 */
[----:B------:R-:W-:Y:S01]  /*0440*/  FSETP.GEU.AND P2, PT, R9, RZ, PT ;  /* 0x000000ff0900720b */ /* 0x000fe20003f4e000 */
[----:B------:R1:W-:Y:S01]  /*0450*/  @!P5 STG.E.128 desc[UR4][R2.64], R4 ;  /* 0x000000040200d986 */ /* 0x0003e2000c101d04 */
[----:B------:R-:W-:Y:S02]  /*0460*/  FSETP.GEU.AND P3, PT, R10, RZ, PT ;  /* 0x000000ff0a00720b */ /* 0x000fe40003f6e000 */
[----:B------:R-:W-:Y:S02]  /*0470*/  FSETP.GEU.AND P4, PT, R11, RZ, PT ;  /* 0x000000ff0b00720b */ /* 0x000fe40003f8e000 */
[----:B------:R-:W-:-:S02]  /*0480*/  SEL R15, R8, RZ, P1 ;  /* 0x000000ff080f7207 */ /* 0x000fc40000800000 */
[----:B------:R-:W-:Y:S02]  /*0490*/  SEL R14, R9, RZ, P2 ;  /* 0x000000ff090e7207 */ /* 0x000fe40001000000 */
[----:B------:R-:W-:Y:S02]  /*04a0*/  SEL R13, R10, RZ, P3 ;  /* 0x000000ff0a0d7207 */ /* 0x000fe40001800000 */
[----:B------:R-:W-:Y:S01]  /*04b0*/  SEL R12, R11, RZ, P4 ;  /* 0x000000ff0b0c7207 */ /* 0x000fe20002000000 */
[----:B------:R-:W-:Y:S06]  /*04c0*/  @P0 EXIT ;  /* 0x000000000000094d */ /* 0x000fec0003800000 */
[----:B------:R-:W-:Y:S01]  /*04d0*/  STG.E.128 desc[UR4][R2.64+0x800], R12 ;  /* 0x0008000c02007986 */ /* 0x000fe2000c101d04 */
[----:B------:R-:W-:Y:S05]  /*04e0*/  EXIT ;  /* 0x000000000000794d */ /* 0x000fea0003800000 */
.L_x_0:
[----:B------:R-:W-:-:S00]  /*04f0*/  BRA `(.L_x_0) ;  /* 0xfffffffc00fc7947 */ /* 0x000fc0000383ffff */
[----:B------:R-:W-:-:S00]  /*0500*/  NOP ;  /* 0x0000000000007918 */ /* 0x000fc00000000000 */
[----:B------:R-:W-:-:S00]  /*0510*/  NOP ;  /* 0x0000000000007918 */ /* 0x000fc00000000000 */
[----:B------:R-:W-:-:S00]  /*0520*/  NOP ;  /* 0x0000000000007918 */ /* 0x000fc00000000000 */
[----:B------:R-:W-:-:S00]  /*0530*/  NOP ;  /* 0x0000000000007918 */ /* 0x000fc00000000000 */
[----:B------:R-:W-:-:S00]  /*0540*/  NOP ;  /* 0x0000000000007918 */ /* 0x000fc00000000000 */
[----:B------:R-:W-:-:S00]  /*0550*/  NOP ;  /* 0x0000000000007918 */ /* 0x000fc00000000000 */
[----:B------:R-:W-:-:S00]  /*0560*/  NOP ;  /* 0x0000000000007918 */ /* 0x000fc00000000000 */
[----:B------:R-:W-:-:S00]  /*0570*/  NOP ;  /* 0x0000000000007918 */ /* 0x000fc00000000000 */
.L_x_1:


//--------------------- .nv.constant0.triton_poi_fused_add_convolution_mul_relu_52 --------------------------
	.section	.nv.constant0.triton_poi_fused_add_convolution_mul_relu_52,"a",@progbits
	.sectionflags	@""
	.align	4
.nv.constant0.triton_poi_fused_add_convolution_mul_relu_52:
	.zero		556
